//
// Generated by NVIDIA NVVM Compiler
//
// Compiler Build ID: CL-36424714
// Cuda compilation tools, release 13.0, V13.0.88
// Based on NVVM 20.0.0
//

.version 9.0
.target sm_100
.address_size 64

	// .globl	_Z16selectionSortRowPiii

.visible .entry _Z16selectionSortRowPiii(
	.param .u64 .ptr .align 1 _Z16selectionSortRowPiii_param_0,
	.param .u32 _Z16selectionSortRowPiii_param_1,
	.param .u32 _Z16selectionSortRowPiii_param_2
)
{
	.reg .pred 	%p<44>;
	.reg .b16 	%rs<15>;
	.reg .b32 	%r<220>;
	.reg .b64 	%rd<97>;

	ld.param.u64 	%rd3, [_Z16selectionSortRowPiii_param_0];
	ld.param.u32 	%r37, [_Z16selectionSortRowPiii_param_2];
	cvta.to.global.u64 	%rd1, %rd3;
	mov.u32 	%r38, %ctaid.x;
	mul.lo.s32 	%r1, %r37, %r38;
	add.s32 	%r2, %r37, -1;
	setp.lt.s32 	%p1, %r37, 2;
	@%p1 bra 	$L__BB0_19;
	add.s32 	%r3, %r37, -2;
	cvt.u16.u32 	%rs1, %r37;
	mov.b32 	%r205, 0;
	mov.b16 	%rs13, 0;
	cvt.u64.u32 	%rd85, %r1;
	mov.u16 	%rs14, %rs13;
$L__BB0_2:
	sub.s32 	%r5, %r2, %r205;
	sub.s32 	%r41, %r3, %r205;
	add.s32 	%r6, %r205, 1;
	setp.lt.u32 	%p2, %r41, 15;
	mov.u32 	%r214, %r6;
	mov.u32 	%r219, %r205;
	@%p2 bra 	$L__BB0_6;
	add.s32 	%r207, %r1, %r205;
	and.b32  	%r42, %r5, -16;
	neg.s32 	%r206, %r42;
	mov.u32 	%r208, %r205;
	mov.u32 	%r219, %r205;
$L__BB0_4:
	.pragma "nounroll";
	add.s32 	%r43, %r208, 1;
	add.s32 	%r44, %r207, 1;
	mul.wide.u32 	%rd4, %r44, 4;
	add.s64 	%rd5, %rd1, %rd4;
	ld.global.u32 	%r45, [%rd5];
	add.s32 	%r46, %r219, %r1;
	mul.wide.s32 	%rd6, %r46, 4;
	add.s64 	%rd7, %rd1, %rd6;
	ld.global.u32 	%r47, [%rd7];
	setp.lt.s32 	%p3, %r45, %r47;
	selp.b32 	%r48, %r43, %r219, %p3;
	cvt.u64.u32 	%rd9, %r43;
	add.s64 	%rd10, %rd9, %rd85;
	shl.b64 	%rd11, %rd10, 2;
	add.s64 	%rd12, %rd1, %rd11;
	ld.global.u32 	%r49, [%rd12+4];
	add.s32 	%r50, %r48, %r1;
	mul.wide.s32 	%rd13, %r50, 4;
	add.s64 	%rd14, %rd1, %rd13;
	ld.global.u32 	%r51, [%rd14];
	setp.lt.s32 	%p4, %r49, %r51;
	add.s32 	%r52, %r208, 2;
	selp.b32 	%r53, %r52, %r48, %p4;
	ld.global.u32 	%r54, [%rd12+8];
	add.s32 	%r55, %r53, %r1;
	mul.wide.s32 	%rd15, %r55, 4;
	add.s64 	%rd16, %rd1, %rd15;
	ld.global.u32 	%r56, [%rd16];
	setp.lt.s32 	%p5, %r54, %r56;
	add.s32 	%r57, %r208, 3;
	selp.b32 	%r58, %r57, %r53, %p5;
	ld.global.u32 	%r59, [%rd12+12];
	add.s32 	%r60, %r58, %r1;
	mul.wide.s32 	%rd17, %r60, 4;
	add.s64 	%rd18, %rd1, %rd17;
	ld.global.u32 	%r61, [%rd18];
	setp.lt.s32 	%p6, %r59, %r61;
	add.s32 	%r62, %r208, 4;
	selp.b32 	%r63, %r62, %r58, %p6;
	ld.global.u32 	%r64, [%rd12+16];
	add.s32 	%r65, %r63, %r1;
	mul.wide.s32 	%rd19, %r65, 4;
	add.s64 	%rd20, %rd1, %rd19;
	ld.global.u32 	%r66, [%rd20];
	setp.lt.s32 	%p7, %r64, %r66;
	add.s32 	%r67, %r208, 5;
	selp.b32 	%r68, %r67, %r63, %p7;
	ld.global.u32 	%r69, [%rd12+20];
	add.s32 	%r70, %r68, %r1;
	mul.wide.s32 	%rd21, %r70, 4;
	add.s64 	%rd22, %rd1, %rd21;
	ld.global.u32 	%r71, [%rd22];
	setp.lt.s32 	%p8, %r69, %r71;
	add.s32 	%r72, %r208, 6;
	selp.b32 	%r73, %r72, %r68, %p8;
	ld.global.u32 	%r74, [%rd12+24];
	add.s32 	%r75, %r73, %r1;
	mul.wide.s32 	%rd23, %r75, 4;
	add.s64 	%rd24, %rd1, %rd23;
	ld.global.u32 	%r76, [%rd24];
	setp.lt.s32 	%p9, %r74, %r76;
	add.s32 	%r77, %r208, 7;
	selp.b32 	%r78, %r77, %r73, %p9;
	ld.global.u32 	%r79, [%rd12+28];
	add.s32 	%r80, %r78, %r1;
	mul.wide.s32 	%rd25, %r80, 4;
	add.s64 	%rd26, %rd1, %rd25;
	ld.global.u32 	%r81, [%rd26];
	setp.lt.s32 	%p10, %r79, %r81;
	add.s32 	%r82, %r208, 8;
	selp.b32 	%r83, %r82, %r78, %p10;
	ld.global.u32 	%r84, [%rd12+32];
	add.s32 	%r85, %r83, %r1;
	mul.wide.s32 	%rd27, %r85, 4;
	add.s64 	%rd28, %rd1, %rd27;
	ld.global.u32 	%r86, [%rd28];
	setp.lt.s32 	%p11, %r84, %r86;
	add.s32 	%r87, %r208, 9;
	selp.b32 	%r88, %r87, %r83, %p11;
	ld.global.u32 	%r89, [%rd12+36];
	add.s32 	%r90, %r88, %r1;
	mul.wide.s32 	%rd29, %r90, 4;
	add.s64 	%rd30, %rd1, %rd29;
	ld.global.u32 	%r91, [%rd30];
	setp.lt.s32 	%p12, %r89, %r91;
	add.s32 	%r92, %r208, 10;
	selp.b32 	%r93, %r92, %r88, %p12;
	ld.global.u32 	%r94, [%rd12+40];
	add.s32 	%r95, %r93, %r1;
	mul.wide.s32 	%rd31, %r95, 4;
	add.s64 	%rd32, %rd1, %rd31;
	ld.global.u32 	%r96, [%rd32];
	setp.lt.s32 	%p13, %r94, %r96;
	add.s32 	%r97, %r208, 11;
	selp.b32 	%r98, %r97, %r93, %p13;
	ld.global.u32 	%r99, [%rd12+44];
	add.s32 	%r100, %r98, %r1;
	mul.wide.s32 	%rd33, %r100, 4;
	add.s64 	%rd34, %rd1, %rd33;
	ld.global.u32 	%r101, [%rd34];
	setp.lt.s32 	%p14, %r99, %r101;
	add.s32 	%r102, %r208, 12;
	selp.b32 	%r103, %r102, %r98, %p14;
	ld.global.u32 	%r104, [%rd12+48];
	add.s32 	%r105, %r103, %r1;
	mul.wide.s32 	%rd35, %r105, 4;
	add.s64 	%rd36, %rd1, %rd35;
	ld.global.u32 	%r106, [%rd36];
	setp.lt.s32 	%p15, %r104, %r106;
	add.s32 	%r107, %r208, 13;
	selp.b32 	%r108, %r107, %r103, %p15;
	ld.global.u32 	%r109, [%rd12+52];
	add.s32 	%r110, %r108, %r1;
	mul.wide.s32 	%rd37, %r110, 4;
	add.s64 	%rd38, %rd1, %rd37;
	ld.global.u32 	%r111, [%rd38];
	setp.lt.s32 	%p16, %r109, %r111;
	add.s32 	%r112, %r208, 14;
	selp.b32 	%r113, %r112, %r108, %p16;
	ld.global.u32 	%r114, [%rd12+56];
	add.s32 	%r115, %r113, %r1;
	mul.wide.s32 	%rd39, %r115, 4;
	add.s64 	%rd40, %rd1, %rd39;
	ld.global.u32 	%r116, [%rd40];
	setp.lt.s32 	%p17, %r114, %r116;
	add.s32 	%r117, %r208, 15;
	selp.b32 	%r118, %r117, %r113, %p17;
	ld.global.u32 	%r119, [%rd12+60];
	add.s32 	%r120, %r118, %r1;
	mul.wide.s32 	%rd41, %r120, 4;
	add.s64 	%rd42, %rd1, %rd41;
	ld.global.u32 	%r121, [%rd42];
	setp.lt.s32 	%p18, %r119, %r121;
	add.s32 	%r208, %r208, 16;
	selp.b32 	%r219, %r208, %r118, %p18;
	add.s32 	%r207, %r207, 16;
	add.s32 	%r206, %r206, 16;
	setp.ne.s32 	%p19, %r206, 0;
	@%p19 bra 	$L__BB0_4;
	add.s32 	%r214, %r208, 1;
$L__BB0_6:
	and.b32  	%r122, %r5, 15;
	setp.eq.s32 	%p20, %r122, 0;
	@%p20 bra 	$L__BB0_16;
	not.b16 	%rs9, %rs14;
	add.s16 	%rs10, %rs9, %rs1;
	cvt.u32.u16 	%r124, %rs10;
	and.b32  	%r21, %r124, 15;
	add.s32 	%r125, %r21, -1;
	setp.lt.u32 	%p21, %r125, 7;
	@%p21 bra 	$L__BB0_9;
	add.s32 	%r126, %r214, %r1;
	mul.wide.u32 	%rd43, %r126, 4;
	add.s64 	%rd44, %rd1, %rd43;
	ld.global.u32 	%r127, [%rd44];
	add.s32 	%r128, %r219, %r1;
	mul.wide.s32 	%rd45, %r128, 4;
	add.s64 	%rd46, %rd1, %rd45;
	ld.global.u32 	%r129, [%rd46];
	setp.lt.s32 	%p22, %r127, %r129;
	selp.b32 	%r130, %r214, %r219, %p22;
	add.s32 	%r131, %r214, 1;
	cvt.u64.u32 	%rd48, %r214;
	add.s64 	%rd49, %rd48, %rd85;
	shl.b64 	%rd50, %rd49, 2;
	add.s64 	%rd51, %rd1, %rd50;
	ld.global.u32 	%r132, [%rd51+4];
	add.s32 	%r133, %r130, %r1;
	mul.wide.s32 	%rd52, %r133, 4;
	add.s64 	%rd53, %rd1, %rd52;
	ld.global.u32 	%r134, [%rd53];
	setp.lt.s32 	%p23, %r132, %r134;
	selp.b32 	%r135, %r131, %r130, %p23;
	add.s32 	%r136, %r214, 2;
	ld.global.u32 	%r137, [%rd51+8];
	add.s32 	%r138, %r135, %r1;
	mul.wide.s32 	%rd54, %r138, 4;
	add.s64 	%rd55, %rd1, %rd54;
	ld.global.u32 	%r139, [%rd55];
	setp.lt.s32 	%p24, %r137, %r139;
	selp.b32 	%r140, %r136, %r135, %p24;
	add.s32 	%r141, %r214, 3;
	ld.global.u32 	%r142, [%rd51+12];
	add.s32 	%r143, %r140, %r1;
	mul.wide.s32 	%rd56, %r143, 4;
	add.s64 	%rd57, %rd1, %rd56;
	ld.global.u32 	%r144, [%rd57];
	setp.lt.s32 	%p25, %r142, %r144;
	selp.b32 	%r145, %r141, %r140, %p25;
	add.s32 	%r146, %r214, 4;
	ld.global.u32 	%r147, [%rd51+16];
	add.s32 	%r148, %r145, %r1;
	mul.wide.s32 	%rd58, %r148, 4;
	add.s64 	%rd59, %rd1, %rd58;
	ld.global.u32 	%r149, [%rd59];
	setp.lt.s32 	%p26, %r147, %r149;
	selp.b32 	%r150, %r146, %r145, %p26;
	add.s32 	%r151, %r214, 5;
	ld.global.u32 	%r152, [%rd51+20];
	add.s32 	%r153, %r150, %r1;
	mul.wide.s32 	%rd60, %r153, 4;
	add.s64 	%rd61, %rd1, %rd60;
	ld.global.u32 	%r154, [%rd61];
	setp.lt.s32 	%p27, %r152, %r154;
	selp.b32 	%r155, %r151, %r150, %p27;
	add.s32 	%r156, %r214, 6;
	ld.global.u32 	%r157, [%rd51+24];
	add.s32 	%r158, %r155, %r1;
	mul.wide.s32 	%rd62, %r158, 4;
	add.s64 	%rd63, %rd1, %rd62;
	ld.global.u32 	%r159, [%rd63];
	setp.lt.s32 	%p28, %r157, %r159;
	selp.b32 	%r160, %r156, %r155, %p28;
	add.s32 	%r161, %r214, 7;
	ld.global.u32 	%r162, [%rd51+28];
	add.s32 	%r163, %r160, %r1;
	mul.wide.s32 	%rd64, %r163, 4;
	add.s64 	%rd65, %rd1, %rd64;
	ld.global.u32 	%r164, [%rd65];
	setp.lt.s32 	%p29, %r162, %r164;
	selp.b32 	%r219, %r161, %r160, %p29;
	add.s32 	%r214, %r214, 8;
$L__BB0_9:
	and.b32  	%r165, %r21, 7;
	setp.eq.s32 	%p30, %r165, 0;
	@%p30 bra 	$L__BB0_16;
	not.b16 	%rs11, %rs13;
	add.s16 	%rs12, %rs11, %rs1;
	cvt.u32.u16 	%r167, %rs12;
	and.b32  	%r168, %r167, 7;
	and.b32  	%r27, %r167, 3;
	add.s32 	%r169, %r168, -1;
	setp.lt.u32 	%p31, %r169, 3;
	@%p31 bra 	$L__BB0_12;
	add.s32 	%r170, %r214, %r1;
	mul.wide.u32 	%rd66, %r170, 4;
	add.s64 	%rd67, %rd1, %rd66;
	ld.global.u32 	%r171, [%rd67];
	add.s32 	%r172, %r219, %r1;
	mul.wide.s32 	%rd68, %r172, 4;
	add.s64 	%rd69, %rd1, %rd68;
	ld.global.u32 	%r173, [%rd69];
	setp.lt.s32 	%p32, %r171, %r173;
	selp.b32 	%r174, %r214, %r219, %p32;
	add.s32 	%r175, %r214, 1;
	cvt.u64.u32 	%rd71, %r214;
	add.s64 	%rd72, %rd71, %rd85;
	shl.b64 	%rd73, %rd72, 2;
	add.s64 	%rd74, %rd1, %rd73;
	ld.global.u32 	%r176, [%rd74+4];
	add.s32 	%r177, %r174, %r1;
	mul.wide.s32 	%rd75, %r177, 4;
	add.s64 	%rd76, %rd1, %rd75;
	ld.global.u32 	%r178, [%rd76];
	setp.lt.s32 	%p33, %r176, %r178;
	selp.b32 	%r179, %r175, %r174, %p33;
	add.s32 	%r180, %r214, 2;
	ld.global.u32 	%r181, [%rd74+8];
	add.s32 	%r182, %r179, %r1;
	mul.wide.s32 	%rd77, %r182, 4;
	add.s64 	%rd78, %rd1, %rd77;
	ld.global.u32 	%r183, [%rd78];
	setp.lt.s32 	%p34, %r181, %r183;
	selp.b32 	%r184, %r180, %r179, %p34;
	add.s32 	%r185, %r214, 3;
	ld.global.u32 	%r186, [%rd74+12];
	add.s32 	%r187, %r184, %r1;
	mul.wide.s32 	%rd79, %r187, 4;
	add.s64 	%rd80, %rd1, %rd79;
	ld.global.u32 	%r188, [%rd80];
	setp.lt.s32 	%p35, %r186, %r188;
	selp.b32 	%r219, %r185, %r184, %p35;
	add.s32 	%r214, %r214, 4;
$L__BB0_12:
	setp.eq.s32 	%p36, %r27, 0;
	@%p36 bra 	$L__BB0_16;
	add.s32 	%r189, %r214, %r1;
	mul.wide.u32 	%rd81, %r189, 4;
	add.s64 	%rd82, %rd1, %rd81;
	ld.global.u32 	%r190, [%rd82];
	add.s32 	%r191, %r219, %r1;
	mul.wide.s32 	%rd83, %r191, 4;
	add.s64 	%rd84, %rd1, %rd83;
	ld.global.u32 	%r192, [%rd84];
	setp.lt.s32 	%p37, %r190, %r192;
	selp.b32 	%r219, %r214, %r219, %p37;
	setp.eq.s32 	%p38, %r27, 1;
	@%p38 bra 	$L__BB0_16;
	add.s32 	%r193, %r214, 1;
	cvt.u64.u32 	%rd86, %r214;
	add.s64 	%rd87, %rd86, %rd85;
	shl.b64 	%rd88, %rd87, 2;
	add.s64 	%rd2, %rd1, %rd88;
	ld.global.u32 	%r194, [%rd2+4];
	add.s32 	%r195, %r219, %r1;
	mul.wide.s32 	%rd89, %r195, 4;
	add.s64 	%rd90, %rd1, %rd89;
	ld.global.u32 	%r196, [%rd90];
	setp.lt.s32 	%p39, %r194, %r196;
	selp.b32 	%r219, %r193, %r219, %p39;
	setp.eq.s32 	%p40, %r27, 2;
	@%p40 bra 	$L__BB0_16;
	add.s32 	%r197, %r214, 2;
	ld.global.u32 	%r198, [%rd2+8];
	add.s32 	%r199, %r219, %r1;
	mul.wide.s32 	%rd91, %r199, 4;
	add.s64 	%rd92, %rd1, %rd91;
	ld.global.u32 	%r200, [%rd92];
	setp.lt.s32 	%p41, %r198, %r200;
	selp.b32 	%r219, %r197, %r219, %p41;
$L__BB0_16:
	setp.eq.s32 	%p42, %r219, %r205;
	@%p42 bra 	$L__BB0_18;
	add.s32 	%r201, %r205, %r1;
	mul.wide.u32 	%rd93, %r201, 4;
	add.s64 	%rd94, %rd1, %rd93;
	ld.global.u32 	%r202, [%rd94];
	add.s32 	%r203, %r219, %r1;
	mul.wide.s32 	%rd95, %r203, 4;
	add.s64 	%rd96, %rd1, %rd95;
	ld.global.u32 	%r204, [%rd96];
	st.global.u32 	[%rd94], %r204;
	st.global.u32 	[%rd96], %r202;
$L__BB0_18:
	setp.ne.s32 	%p43, %r6, %r2;
	add.s16 	%rs14, %rs14, 1;
	add.s16 	%rs13, %rs13, 1;
	mov.u32 	%r205, %r6;
	@%p43 bra 	$L__BB0_2;
$L__BB0_19:
	ret;

}


// ===== COMPILED SASS (sm_100) =====

	.target	sm_100

	.elftype	@"ET_EXEC"


//--------------------- .note.nv.tkinfo           --------------------------
	.section	.note.nv.tkinfo,"",@"SHT_NOTE"
	.sectionflags	@"SHF_NOTE_NV_TKINFO"
	.tkinfo
        /*0018*/ 	.word	0x00000002
        /*0030*/ 	.string	""
        /*0030*/ 	.string	"ptxas"
        /*0030*/ 	.string	"Cuda compilation tools, release 13.0, V13.0.88"
        /*0030*/ 	.string	"Build cuda_13.0.r13.0/compiler.36424714_0"
        /*0030*/ 	.string	"-arch sm_100 -m 64 "



//--------------------- .note.nv.cuinfo           --------------------------
	.section	.note.nv.cuinfo,"",@"SHT_NOTE"
	.sectionflags	@"SHF_NOTE_NV_CUINFO"
        /*0018*/ 	.short	0x0002
        /*001a*/ 	.short	0x0064
        /*001c*/ 	.short	0x0082
	.zero		2


//--------------------- .nv.info                  --------------------------
	.section	.nv.info,"",@"SHT_CUDA_INFO"
	.align	4


	//----- nvinfo : EIATTR_REGCOUNT
	.align		4
        /*0000*/ 	.byte	0x04, 0x2f
        /*0002*/ 	.short	(.L_1 - .L_0)
	.align		4
.L_0:
        /*0004*/ 	.word	index@(_Z16selectionSortRowPiii)
        /*0008*/ 	.word	0x00000017


	//----- nvinfo : EIATTR_FRAME_SIZE
	.align		4
.L_1:
        /*000c*/ 	.byte	0x04, 0x11
        /*000e*/ 	.short	(.L_3 - .L_2)
	.align		4
.L_2:
        /*0010*/ 	.word	index@(_Z16selectionSortRowPiii)
        /*0014*/ 	.word	0x00000000


	//----- nvinfo : EIATTR_MIN_STACK_SIZE
	.align		4
.L_3:
        /*0018*/ 	.byte	0x04, 0x12
        /*001a*/ 	.short	(.L_5 - .L_4)
	.align		4
.L_4:
        /*001c*/ 	.word	index@(_Z16selectionSortRowPiii)
        /*0020*/ 	.word	0x00000000
.L_5:


//--------------------- .nv.compat                --------------------------
	.section	.nv.compat,"",@"SHT_CUDA_COMPAT_INFO"
	.align	4
        /*0000*/ 	.byte	0x02, 0x09, 0x00, 0x00, 0x02, 0x02, 0x01, 0x00, 0x02, 0x05, 0x05, 0x00, 0x03, 0x07, 0x01, 0x01
        /*0010*/ 	.byte	0x02, 0x03, 0x00, 0x00, 0x02, 0x06, 0x01, 0x00, 0x04, 0x0b, 0x08, 0x00, 0x09, 0x00, 0x00, 0x00
        /*0020*/ 	.byte	0x00, 0x00, 0x00, 0x00


//--------------------- .nv.info._Z16selectionSortRowPiii --------------------------
	.section	.nv.info._Z16selectionSortRowPiii,"",@"SHT_CUDA_INFO"
	.sectionflags	@""
	.align	4


	//----- nvinfo : EIATTR_CUDA_API_VERSION
	.align		4
        /*0000*/ 	.byte	0x04, 0x37
        /*0002*/ 	.short	(.L_7 - .L_6)
.L_6:
        /*0004*/ 	.word	0x00000082


	//----- nvinfo : EIATTR_KPARAM_INFO
	.align		4
.L_7:
        /*0008*/ 	.byte	0x04, 0x17
        /*000a*/ 	.short	(.L_9 - .L_8)
.L_8:
        /*000c*/ 	.word	0x00000000
        /*0010*/ 	.short	0x0002
        /*0012*/ 	.short	0x000c
        /*0014*/ 	.byte	0x00, 0xf0, 0x11, 0x00


	//----- nvinfo : EIATTR_KPARAM_INFO
	.align		4
.L_9:
        /*0018*/ 	.byte	0x04, 0x17
        /*001a*/ 	.short	(.L_11 - .L_10)
.L_10:
        /*001c*/ 	.word	0x00000000
        /*0020*/ 	.short	0x0001
        /*0022*/ 	.short	0x0008
        /*0024*/ 	.byte	0x00, 0xf0, 0x11, 0x00


	//----- nvinfo : EIATTR_KPARAM_INFO
	.align		4
.L_11:
        /*0028*/ 	.byte	0x04, 0x17
        /*002a*/ 	.short	(.L_13 - .L_12)
.L_12:
        /*002c*/ 	.word	0x00000000
        /*0030*/ 	.short	0x0000
        /*0032*/ 	.short	0x0000
        /*0034*/ 	.byte	0x00, 0xf5, 0x21, 0x00


	//----- nvinfo : EIATTR_SPARSE_MMA_MASK
	.align		4
.L_13:
        /*0038*/ 	.byte	0x03, 0x50
        /*003a*/ 	.short	0x0000


	//----- nvinfo : EIATTR_MAXREG_COUNT
	.align		4
        /*003c*/ 	.byte	0x03, 0x1b
        /*003e*/ 	.short	0x00ff


	//----- nvinfo : EIATTR_MERCURY_ISA_VERSION
	.align		4
        /*0040*/ 	.byte	0x03, 0x5f
        /*0042*/ 	.short	0x0101


	//----- nvinfo : EIATTR_VRC_CTA_INIT_COUNT
	.align		4
        /*0044*/ 	.byte	0x02, 0x4a
	.zero		1
	.zero		1


	//----- nvinfo : EIATTR_EXIT_INSTR_OFFSETS
	.align		4
        /*0048*/ 	.byte	0x04, 0x1c
        /*004a*/ 	.short	(.L_15 - .L_14)


	//   ....[0]....
.L_14:
        /*004c*/ 	.word	0x00000030


	//   ....[1]....
        /*0050*/ 	.word	0x00001220


	//----- nvinfo : EIATTR_CBANK_PARAM_SIZE
	.align		4
.L_15:
        /*0054*/ 	.byte	0x03, 0x19
        /*0056*/ 	.short	0x0010


	//----- nvinfo : EIATTR_PARAM_CBANK
	.align		4
        /*0058*/ 	.byte	0x04, 0x0a
        /*005a*/ 	.short	(.L_17 - .L_16)
	.align		4
.L_16:
        /*005c*/ 	.word	index@(.nv.constant0._Z16selectionSortRowPiii)
        /*0060*/ 	.short	0x0380
        /*0062*/ 	.short	0x0010


	//----- nvinfo : EIATTR_SW_WAR
	.align		4
.L_17:
        /*0064*/ 	.byte	0x04, 0x36
        /*0066*/ 	.short	(.L_19 - .L_18)
.L_18:
        /*0068*/ 	.word	0x00000008
.L_19:


//--------------------- .nv.callgraph             --------------------------
	.section	.nv.callgraph,"",@"SHT_CUDA_CALLGRAPH"
	.align	4
	.sectionentsize	8
	.align		4
        /*0000*/ 	.word	0x00000000
	.align		4
        /*0004*/ 	.word	0xffffffff
	.align		4
        /*0008*/ 	.word	0x00000000
	.align		4
        /*000c*/ 	.word	0xfffffffe
	.align		4
        /*0010*/ 	.word	0x00000000
	.align		4
        /*0014*/ 	.word	0xfffffffd
	.align		4
        /*0018*/ 	.word	0x00000000
	.align		4
        /*001c*/ 	.word	0xfffffffc


//--------------------- .text._Z16selectionSortRowPiii --------------------------
	.section	.text._Z16selectionSortRowPiii,"ax",@progbits
	.align	128
        .global         _Z16selectionSortRowPiii
        .type           _Z16selectionSortRowPiii,@function
        .size           _Z16selectionSortRowPiii,(.L_x_7 - _Z16selectionSortRowPiii)
        .other          _Z16selectionSortRowPiii,@"STO_CUDA_ENTRY STV_DEFAULT"
_Z16selectionSortRowPiii:
.text._Z16selectionSortRowPiii:
[----:B------:R-:W-:Y:S08]  /*0000*/  LDC R1, c[0x0][0x37c] ;  /* 0x0000df00ff017b82 */ /* 0x000ff00000000800 */
[----:B------:R-:W0:Y:S02]  /*0010*/  LDC R3, c[0x0][0x38c] ;  /* 0x0000e300ff037b82 */ /* 0x000e240000000800 */
[----:B0-----:R-:W-:-:S13]  /*0020*/  ISETP.GE.AND P0, PT, R3, 0x2, PT ;  /* 0x000000020300780c */ /* 0x001fda0003f06270 */
[----:B------:R-:W-:Y:S05]  /*0030*/  @!P0 EXIT ;  /* 0x000000000000894d */ /* 0x000fea0003800000 */
[----:B------:R-:W0:Y:S01]  /*0040*/  S2UR UR4, SR_CTAID.X ;  /* 0x00000000000479c3 */ /* 0x000e220000002500 */
[----:B------:R-:W-:Y:S01]  /*0050*/  PRMT R0, RZ, 0x7610, R0 ;  /* 0x00007610ff007816 */ /* 0x000fe20000000000 */
[C---:B------:R-:W-:Y:S01]  /*0060*/  VIADD R12, R3.reuse, 0xffffffff ;  /* 0xffffffff030c7836 */ /* 0x040fe20000000000 */
[----:B------:R-:W-:Y:S01]  /*0070*/  PRMT R2, RZ, 0x7610, R2 ;  /* 0x00007610ff027816 */ /* 0x000fe20000000002 */
[----:B------:R-:W1:Y:S01]  /*0080*/  LDCU.U16 UR7, c[0x0][0x38c] ;  /* 0x00007180ff0777ac */ /* 0x000e620008000400 */
[----:B------:R-:W2:Y:S01]  /*0090*/  LDCU.64 UR8, c[0x0][0x358] ;  /* 0x00006b00ff0877ac */ /* 0x000ea20008000a00 */
[----:B0-----:R-:W-:Y:S01]  /*00a0*/  IMAD R3, R3, UR4, RZ ;  /* 0x0000000403037c24 */ /* 0x001fe2000f8e02ff */
[----:B-12---:R-:W-:-:S06]  /*00b0*/  UMOV UR4, URZ ;  /* 0x000000ff00047c82 */ /* 0x006fcc0008000000 */
.L_x_5:
[----:B------:R-:W0:Y:S01]  /*00c0*/  LDCU UR5, c[0x0][0x38c] ;  /* 0x00007180ff0577ac */ /* 0x000e220008000800 */
[----:B------:R-:W-:Y:S01]  /*00d0*/  VIADD R13, R12, -UR4 ;  /* 0x800000040c0d7c36 */ /* 0x000fe20008000000 */
[----:B------:R-:W-:Y:S01]  /*00e0*/  MOV R4, UR4 ;  /* 0x0000000400047c02 */ /* 0x000fe20008000f00 */
[----:B------:R-:W-:-:S06]  /*00f0*/  UIADD3 UR6, UPT, UPT, UR4, 0x1, URZ ;  /* 0x0000000104067890 */ /* 0x000fcc000fffe0ff */
[----:B------:R-:W-:Y:S01]  /*0100*/  IMAD.U32 R6, RZ, RZ, UR6 ;  /* 0x00000006ff067e24 */ /* 0x000fe2000f8e00ff */
[----:B0-----:R-:W-:-:S04]  /*0110*/  UIADD3 UR5, UPT, UPT, -UR4, -0x2, UR5 ;  /* 0xfffffffe04057890 */ /* 0x001fc8000fffe105 */
[----:B------:R-:W-:-:S09]  /*0120*/  UISETP.GE.U32.AND UP0, UPT, UR5, 0xf, UPT ;  /* 0x0000000f0500788c */ /* 0x000fd2000bf06070 */
[----:B------:R-:W-:Y:S05]  /*0130*/  BRA.U !UP0, `(.L_x_0) ;  /* 0x0000000508d07547 */ /* 0x000fea000b800000 */
[----:B------:R-:W-:Y:S01]  /*0140*/  LOP3.LUT R5, R13, 0xfffffff0, RZ, 0xc0, !PT ;  /* 0xfffffff00d057812 */ /* 0x000fe200078ec0ff */
[----:B------:R-:W-:Y:S01]  /*0150*/  VIADD R10, R3, UR4 ;  /* 0x00000004030a7c36 */ /* 0x000fe20008000000 */
[----:B------:R-:W-:Y:S01]  /*0160*/  MOV R11, UR4 ;  /* 0x00000004000b7c02 */ /* 0x000fe20008000f00 */
[----:B------:R-:W-:Y:S02]  /*0170*/  IMAD.U32 R4, RZ, RZ, UR4 ;  /* 0x00000004ff047e24 */ /* 0x000fe4000f8e00ff */
[----:B------:R-:W-:-:S07]  /*0180*/  IMAD.MOV R5, RZ, RZ, -R5 ;  /* 0x000000ffff057224 */ /* 0x000fce00078e0a05 */
.L_x_1:
[----:B------:R-:W0:Y:S01]  /*0190*/  LDC.64 R6, c[0x0][0x380] ;  /* 0x0000e000ff067b82 */ /* 0x000e220000000a00 */
[----:B------:R-:W-:Y:S01]  /*01a0*/  IADD3 R15, PT, PT, R10, 0x1, RZ ;  /* 0x000000010a0f7810 */ /* 0x000fe20007ffe0ff */
[----:B------:R-:W-:-:S06]  /*01b0*/  IMAD.IADD R17, R3, 0x1, R4 ;  /* 0x0000000103117824 */ /* 0x000fcc00078e0204 */
[----:B------:R-:W1:Y:S01]  /*01c0*/  LDC.64 R8, c[0x0][0x380] ;  /* 0x0000e000ff087b82 */ /* 0x000e620000000a00 */
[----:B0-----:R-:W-:-:S04]  /*01d0*/  IMAD.WIDE.U32 R14, R15, 0x4, R6 ;  /* 0x000000040f0e7825 */ /* 0x001fc800078e0006 */
[----:B------:R-:W-:Y:S02]  /*01e0*/  IMAD.WIDE R16, R17, 0x4, R6 ;  /* 0x0000000411107825 */ /* 0x000fe400078e0206 */
[----:B------:R-:W2:Y:S04]  /*01f0*/  LDG.E R14, desc[UR8][R14.64] ;  /* 0x000000080e0e7981 */ /* 0x000ea8000c1e1900 */
[----:B------:R-:W2:Y:S01]  /*0200*/  LDG.E R17, desc[UR8][R16.64] ;  /* 0x0000000810117981 */ /* 0x000ea2000c1e1900 */
[----:B------:R-:W-:-:S05]  /*0210*/  VIADD R18, R11, 0x1 ;  /* 0x000000010b127836 */ /* 0x000fca0000000000 */
[----:B------:R-:W-:Y:S02]  /*0220*/  IADD3 R20, P1, PT, R3, R18, RZ ;  /* 0x0000001203147210 */ /* 0x000fe40007f3e0ff */
[----:B--2---:R-:W-:-:S04]  /*0230*/  ISETP.GE.AND P0, PT, R14, R17, PT ;  /* 0x000000110e00720c */ /* 0x004fc80003f06270 */
[----:B------:R-:W-:Y:S02]  /*0240*/  SEL R4, R18, R4, !P0 ;  /* 0x0000000412047207 */ /* 0x000fe40004000000 */
[----:B------:R-:W-:Y:S02]  /*0250*/  IADD3.X R18, PT, PT, RZ, RZ, RZ, P1, !PT ;  /* 0x000000ffff127210 */ /* 0x000fe40000ffe4ff */
[----:B-1----:R-:W-:Y:S01]  /*0260*/  LEA R8, P0, R20, R8, 0x2 ;  /* 0x0000000814087211 */ /* 0x002fe200078010ff */
[----:B------:R-:W-:-:S03]  /*0270*/  IMAD.IADD R19, R3, 0x1, R4 ;  /* 0x0000000103137824 */ /* 0x000fc600078e0204 */
[----:B------:R-:W-:Y:S01]  /*0280*/  LEA.HI.X R9, R20, R9, R18, 0x2, P0 ;  /* 0x0000000914097211 */ /* 0x000fe200000f1412 */
[----:B------:R-:W-:-:S04]  /*0290*/  IMAD.WIDE R14, R19, 0x4, R6 ;  /* 0x00000004130e7825 */ /* 0x000fc800078e0206 */
[----:B------:R-:W2:Y:S04]  /*02a0*/  LDG.E R16, desc[UR8][R8.64+0x4] ;  /* 0x0000040808107981 */ /* 0x000ea8000c1e1900 */
[----:B------:R-:W2:Y:S04]  /*02b0*/  LDG.E R15, desc[UR8][R14.64] ;  /* 0x000000080e0f7981 */ /* 0x000ea8000c1e1900 */
[----:B------:R-:W3:Y:S04]  /*02c0*/  LDG.E R18, desc[UR8][R8.64+0x8] ;  /* 0x0000080808127981 */ /* 0x000ee8000c1e1900 */
[----:B------:R-:W4:Y:S01]  /*02d0*/  LDG.E R14, desc[UR8][R8.64+0xc] ;  /* 0x00000c08080e7981 */ /* 0x000f22000c1e1900 */
[----:B--2---:R-:W-:-:S13]  /*02e0*/  ISETP.GE.AND P0, PT, R16, R15, PT ;  /* 0x0000000f1000720c */ /* 0x004fda0003f06270 */
[----:B------:R-:W-:-:S05]  /*02f0*/  @!P0 VIADD R4, R11, 0x2 ;  /* 0x000000020b048836 */ /* 0x000fca0000000000 */
[----:B------:R-:W-:-:S05]  /*0300*/  IADD3 R17, PT, PT, R3, R4, RZ ;  /* 0x0000000403117210 */ /* 0x000fca0007ffe0ff */
[----:B------:R-:W-:-:S06]  /*0310*/  IMAD.WIDE R16, R17, 0x4, R6 ;  /* 0x0000000411107825 */ /* 0x000fcc00078e0206 */
[----:B------:R-:W3:Y:S04]  /*0320*/  LDG.E R17, desc[UR8][R16.64] ;  /* 0x0000000810117981 */ /* 0x000ee8000c1e1900 */
[----:B------:R-:W2:Y:S01]  /*0330*/  LDG.E R16, desc[UR8][R8.64+0x10] ;  /* 0x0000100808107981 */ /* 0x000ea2000c1e1900 */
[----:B---3--:R-:W-:-:S13]  /*0340*/  ISETP.GE.AND P0, PT, R18, R17, PT ;  /* 0x000000111200720c */ /* 0x008fda0003f06270 */
[----:B------:R-:W-:-:S04]  /*0350*/  @!P0 VIADD R4, R11, 0x3 ;  /* 0x000000030b048836 */ /* 0x000fc80000000000 */
[----:B------:R-:W-:-:S04]  /*0360*/  IMAD.IADD R19, R3, 0x1, R4 ;  /* 0x0000000103137824 */ /* 0x000fc800078e0204 */
[----:B------:R-:W-:-:S06]  /*0370*/  IMAD.WIDE R18, R19, 0x4, R6 ;  /* 0x0000000413127825 */ /* 0x000fcc00078e0206 */
[----:B------:R-:W4:Y:S04]  /*0380*/  LDG.E R19, desc[UR8][R18.64] ;  /* 0x0000000812137981 */ /* 0x000f28000c1e1900 */
[----:B------:R-:W3:Y:S01]  /*0390*/  LDG.E R18, desc[UR8][R8.64+0x14] ;  /* 0x0000140808127981 */ /* 0x000ee2000c1e1900 */
[----:B----4-:R-:W-:-:S13]  /*03a0*/  ISETP.GE.AND P0, PT, R14, R19, PT ;  /* 0x000000130e00720c */ /* 0x010fda0003f06270 */
[----:B------:R-:W-:-:S05]  /*03b0*/  @!P0 IADD3 R4, PT, PT, R11, 0x4, RZ ;  /* 0x000000040b048810 */ /* 0x000fca0007ffe0ff */
[----:B------:R-:W-:-:S04]  /*03c0*/  IMAD.IADD R15, R3, 0x1, R4 ;  /* 0x00000001030f7824 */ /* 0x000fc800078e0204 */
[----:B------:R-:W-:-:S06]  /*03d0*/  IMAD.WIDE R14, R15, 0x4, R6 ;  /* 0x000000040f0e7825 */ /* 0x000fcc00078e0206 */
[----:B------:R-:W2:Y:S04]  /*03e0*/  LDG.E R15, desc[UR8][R14.64] ;  /* 0x000000080e0f7981 */ /* 0x000ea8000c1e1900 */
        /* <DEDUP_REMOVED lines=59> */
[----:B------:R-:W3:Y:S02]  /*07a0*/  LDG.E R17, desc[UR8][R16.64] ;  /* 0x0000000810117981 */ /* 0x000ee4000c1e1900 */
[----:B---3--:R-:W-:-:S13]  /*07b0*/  ISETP.GE.AND P0, PT, R18, R17, PT ;  /* 0x000000111200720c */ /* 0x008fda0003f06270 */
[----:B------:R-:W-:-:S04]  /*07c0*/  @!P0 VIADD R4, R11, 0xf ;  /* 0x0000000f0b048836 */ /* 0x000fc80000000000 */
[----:B------:R-:W-:-:S04]  /*07d0*/  IMAD.IADD R19, R3, 0x1, R4 ;  /* 0x0000000103137824 */ /* 0x000fc800078e0204 */
[----:B------:R-:W-:-:S06]  /*07e0*/  IMAD.WIDE R6, R19, 0x4, R6 ;  /* 0x0000000413067825 */ /* 0x000fcc00078e0206 */
[----:B------:R-:W4:Y:S01]  /*07f0*/  LDG.E R7, desc[UR8][R6.64] ;  /* 0x0000000806077981 */ /* 0x000f22000c1e1900 */
[----:B------:R-:W-:-:S04]  /*0800*/  IADD3 R5, PT, PT, R5, 0x10, RZ ;  /* 0x0000001005057810 */ /* 0x000fc80007ffe0ff */
[----:B------:R-:W-:Y:S01]  /*0810*/  ISETP.NE.AND P1, PT, R5, RZ, PT ;  /* 0x000000ff0500720c */ /* 0x000fe20003f25270 */
[----:B------:R-:W-:Y:S02]  /*0820*/  VIADD R11, R11, 0x10 ;  /* 0x000000100b0b7836 */ /* 0x000fe40000000000 */
[----:B------:R-:W-:Y:S01]  /*0830*/  VIADD R10, R10, 0x10 ;  /* 0x000000100a0a7836 */ /* 0x000fe20000000000 */
[----:B----4-:R-:W-:-:S04]  /*0840*/  ISETP.GE.AND P0, PT, R14, R7, PT ;  /* 0x000000070e00720c */ /* 0x010fc80003f06270 */
[----:B------:R-:W-:-:S05]  /*0850*/  SEL R4, R11, R4, !P0 ;  /* 0x000000040b047207 */ /* 0x000fca0004000000 */
[----:B------:R-:W-:Y:S05]  /*0860*/  @P1 BRA `(.L_x_1) ;  /* 0xfffffff800481947 */ /* 0x000fea000383ffff */
[----:B------:R-:W-:-:S07]  /*0870*/  IADD3 R6, PT, PT, R11, 0x1, RZ ;  /* 0x000000010b067810 */ /* 0x000fce0007ffe0ff */
.L_x_0:
[----:B------:R-:W-:-:S13]  /*0880*/  LOP3.LUT P0, RZ, R13, 0xf, RZ, 0xc0, !PT ;  /* 0x0000000f0dff7812 */ /* 0x000fda000780c0ff */
[----:B------:R-:W-:Y:S05]  /*0890*/  @!P0 BRA `(.L_x_2) ;  /* 0x0000000800248947 */ /* 0x000fea0003800000 */
[----:B------:R-:W-:-:S05]  /*08a0*/  LOP3.LUT R5, RZ, R2, RZ, 0x33, !PT ;  /* 0x00000002ff057212 */ /* 0x000fca00078e33ff */
[----:B------:R-:W-:-:S05]  /*08b0*/  VIADD R5, R5, UR7 ;  /* 0x0000000705057c36 */ /* 0x000fca0008000000 */
[----:B------:R-:W-:-:S04]  /*08c0*/  LOP3.LUT R5, R5, 0xf, RZ, 0xc0, !PT ;  /* 0x0000000f05057812 */ /* 0x000fc800078ec0ff */
[C---:B------:R-:W-:Y:S01]  /*08d0*/  LOP3.LUT P0, RZ, R5.reuse, 0x7, RZ, 0xc0, !PT ;  /* 0x0000000705ff7812 */ /* 0x040fe2000780c0ff */
[----:B------:R-:W-:-:S05]  /*08e0*/  VIADD R7, R5, 0xffffffff ;  /* 0xffffffff05077836 */ /* 0x000fca0000000000 */
[----:B------:R-:W-:-:S13]  /*08f0*/  ISETP.GE.U32.AND P1, PT, R7, 0x7, PT ;  /* 0x000000070700780c */ /* 0x000fda0003f26070 */
[----:B------:R-:W-:Y:S05]  /*0900*/  @!P1 BRA `(.L_x_3) ;  /* 0x0000000000e49947 */ /* 0x000fea0003800000 */
[----:B------:R-:W0:Y:S01]  /*0910*/  LDC.64 R8, c[0x0][0x380] ;  /* 0x0000e000ff087b82 */ /* 0x000e220000000a00 */
[C---:B------:R-:W-:Y:S01]  /*0920*/  IADD3 R15, PT, PT, R3.reuse, R6, RZ ;  /* 0x00000006030f7210 */ /* 0x040fe20007ffe0ff */
[----:B------:R-:W-:-:S06]  /*0930*/  IMAD.IADD R17, R3, 0x1, R4 ;  /* 0x0000000103117824 */ /* 0x000fcc00078e0204 */
[----:B------:R-:W1:Y:S01]  /*0940*/  LDC.64 R10, c[0x0][0x380] ;  /* 0x0000e000ff0a7b82 */ /* 0x000e620000000a00 */
[----:B0-----:R-:W-:-:S04]  /*0950*/  IMAD.WIDE.U32 R14, R15, 0x4, R8 ;  /* 0x000000040f0e7825 */ /* 0x001fc800078e0008 */
[----:B------:R-:W-:Y:S02]  /*0960*/  IMAD.WIDE R16, R17, 0x4, R8 ;  /* 0x0000000411107825 */ /* 0x000fe400078e0208 */
[----:B------:R-:W2:Y:S04]  /*0970*/  LDG.E R14, desc[UR8][R14.64] ;  /* 0x000000080e0e7981 */ /* 0x000ea8000c1e1900 */
[----:B------:R-:W2:Y:S01]  /*0980*/  LDG.E R17, desc[UR8][R16.64] ;  /* 0x0000000810117981 */ /* 0x000ea2000c1e1900 */
[----:B------:R-:W-:-:S05]  /*0990*/  IADD3 R5, P2, PT, R3, R6, RZ ;  /* 0x0000000603057210 */ /* 0x000fca0007f5e0ff */
[----:B------:R-:W-:Y:S01]  /*09a0*/  IMAD.X R18, RZ, RZ, RZ, P2 ;  /* 0x000000ffff127224 */ /* 0x000fe200010e06ff */
[----:B--2---:R-:W-:-:S04]  /*09b0*/  ISETP.GE.AND P1, PT, R14, R17, PT ;  /* 0x000000110e00720c */ /* 0x004fc80003f26270 */
[----:B------:R-:W-:Y:S02]  /*09c0*/  SEL R4, R6, R4, !P1 ;  /* 0x0000000406047207 */ /* 0x000fe40004800000 */
[----:B-1----:R-:W-:Y:S02]  /*09d0*/  LEA R10, P1, R5, R10, 0x2 ;  /* 0x0000000a050a7211 */ /* 0x002fe400078210ff */
[----:B------:R-:W-:Y:S02]  /*09e0*/  IADD3 R19, PT, PT, R3, R4, RZ ;  /* 0x0000000403137210 */ /* 0x000fe40007ffe0ff */
[----:B------:R-:W-:-:S03]  /*09f0*/  LEA.HI.X R11, R5, R11, R18, 0x2, P1 ;  /* 0x0000000b050b7211 */ /* 0x000fc600008f1412 */
[----:B------:R-:W-:Y:S02]  /*0a00*/  IMAD.WIDE R18, R19, 0x4, R8 ;  /* 0x0000000413127825 */ /* 0x000fe400078e0208 */
[----:B------:R-:W2:Y:S04]  /*0a10*/  LDG.E R5, desc[UR8][R10.64+0x4] ;  /* 0x000004080a057981 */ /* 0x000ea8000c1e1900 */
[----:B------:R-:W2:Y:S02]  /*0a20*/  LDG.E R18, desc[UR8][R18.64] ;  /* 0x0000000812127981 */ /* 0x000ea4000c1e1900 */
[----:B--2---:R-:W-:Y:S02]  /*0a30*/  ISETP.GE.AND P1, PT, R5, R18, PT ;  /* 0x000000120500720c */ /* 0x004fe40003f26270 */
[----:B------:R-:W2:Y:S11]  /*0a40*/  LDG.E R5, desc[UR8][R10.64+0x8] ;  /* 0x000008080a057981 */ /* 0x000eb6000c1e1900 */
[----:B------:R-:W-:-:S04]  /*0a50*/  @!P1 VIADD R4, R6, 0x1 ;  /* 0x0000000106049836 */ /* 0x000fc80000000000 */
[----:B------:R-:W-:-:S04]  /*0a60*/  IMAD.IADD R15, R3, 0x1, R4 ;  /* 0x00000001030f7824 */ /* 0x000fc800078e0204 */
[----:B------:R-:W-:-:S06]  /*0a70*/  IMAD.WIDE R14, R15, 0x4, R8 ;  /* 0x000000040f0e7825 */ /* 0x000fcc00078e0208 */
[----:B------:R-:W2:Y:S02]  /*0a80*/  LDG.E R14, desc[UR8][R14.64] ;  /* 0x000000080e0e7981 */ /* 0x000ea4000c1e1900 */
[----:B--2---:R-:W-:Y:S02]  /*0a90*/  ISETP.GE.AND P1, PT, R5, R14, PT ;  /* 0x0000000e0500720c */ /* 0x004fe40003f26270 */
[----:B------:R-:W2:Y:S11]  /*0aa0*/  LDG.E R5, desc[UR8][R10.64+0xc] ;  /* 0x00000c080a057981 */ /* 0x000eb6000c1e1900 */
[----:B------:R-:W-:-:S05]  /*0ab0*/  @!P1 IADD3 R4, PT, PT, R6, 0x2, RZ ;  /* 0x0000000206049810 */ /* 0x000fca0007ffe0ff */
[----:B------:R-:W-:-:S04]  /*0ac0*/  IMAD.IADD R17, R3, 0x1, R4 ;  /* 0x0000000103117824 */ /* 0x000fc800078e0204 */
[----:B------:R-:W-:-:S06]  /*0ad0*/  IMAD.WIDE R16, R17, 0x4, R8 ;  /* 0x0000000411107825 */ /* 0x000fcc00078e0208 */
[----:B------:R-:W2:Y:S02]  /*0ae0*/  LDG.E R16, desc[UR8][R16.64] ;  /* 0x0000000810107981 */ /* 0x000ea4000c1e1900 */
[----:B--2---:R-:W-:Y:S02]  /*0af0*/  ISETP.GE.AND P1, PT, R5, R16, PT ;  /* 0x000000100500720c */ /* 0x004fe40003f26270 */
[----:B------:R-:W2:Y:S11]  /*0b00*/  LDG.E R5, desc[UR8][R10.64+0x10] ;  /* 0x000010080a057981 */ /* 0x000eb6000c1e1900 */
[----:B------:R-:W-:-:S05]  /*0b10*/  @!P1 VIADD R4, R6, 0x3 ;  /* 0x0000000306049836 */ /* 0x000fca0000000000 */
[----:B------:R-:W-:-:S05]  /*0b20*/  IADD3 R19, PT, PT, R3, R4, RZ ;  /* 0x0000000403137210 */ /* 0x000fca0007ffe0ff */
[----:B------:R-:W-:-:S06]  /*0b30*/  IMAD.WIDE R18, R19, 0x4, R8 ;  /* 0x0000000413127825 */ /* 0x000fcc00078e0208 */
        /* <DEDUP_REMOVED lines=13> */
[----:B--2---:R-:W-:-:S13]  /*0c10*/  ISETP.GE.AND P1, PT, R5, R16, PT ;  /* 0x000000100500720c */ /* 0x004fda0003f26270 */
[----:B------:R-:W-:-:S05]  /*0c20*/  @!P1 VIADD R4, R6, 0x6 ;  /* 0x0000000606049836 */ /* 0x000fca0000000000 */
[----:B------:R-:W-:-:S05]  /*0c30*/  IADD3 R5, PT, PT, R3, R4, RZ ;  /* 0x0000000403057210 */ /* 0x000fca0007ffe0ff */
[----:B------:R-:W-:Y:S02]  /*0c40*/  IMAD.WIDE R8, R5, 0x4, R8 ;  /* 0x0000000405087825 */ /* 0x000fe400078e0208 */
[----:B------:R-:W2:Y:S04]  /*0c50*/  LDG.E R5, desc[UR8][R10.64+0x1c] ;  /* 0x00001c080a057981 */ /* 0x000ea8000c1e1900 */
[----:B------:R-:W2:Y:S02]  /*0c60*/  LDG.E R8, desc[UR8][R8.64] ;  /* 0x0000000808087981 */ /* 0x000ea4000c1e1900 */
[----:B--2---:R-:W-:-:S13]  /*0c70*/  ISETP.GE.AND P1, PT, R5, R8, PT ;  /* 0x000000080500720c */ /* 0x004fda0003f26270 */
[C---:B------:R-:W-:Y:S02]  /*0c80*/  @!P1 VIADD R4, R6.reuse, 0x7 ;  /* 0x0000000706049836 */ /* 0x040fe40000000000 */
[----:B------:R-:W-:-:S07]  /*0c90*/  VIADD R6, R6, 0x8 ;  /* 0x0000000806067836 */ /* 0x000fce0000000000 */
.L_x_3:
[----:B------:R-:W-:Y:S05]  /*0ca0*/  @!P0 BRA `(.L_x_2) ;  /* 0x0000000400208947 */ /* 0x000fea0003800000 */
[----:B------:R-:W-:-:S04]  /*0cb0*/  LOP3.LUT R5, RZ, R0, RZ, 0x33, !PT ;  /* 0x00000000ff057212 */ /* 0x000fc800078e33ff */
[----:B------:R-:W-:-:S04]  /*0cc0*/  IADD3 R5, PT, PT, R5, UR7, RZ ;  /* 0x0000000705057c10 */ /* 0x000fc8000fffe0ff */
[----:B------:R-:W-:-:S04]  /*0cd0*/  LOP3.LUT R5, R5, 0xffff, RZ, 0xc0, !PT ;  /* 0x0000ffff05057812 */ /* 0x000fc800078ec0ff */
[C---:B------:R-:W-:Y:S02]  /*0ce0*/  LOP3.LUT R7, R5.reuse, 0x7, RZ, 0xc0, !PT ;  /* 0x0000000705077812 */ /* 0x040fe400078ec0ff */
[----:B------:R-:W-:-:S03]  /*0cf0*/  LOP3.LUT R5, R5, 0x3, RZ, 0xc0, !PT ;  /* 0x0000000305057812 */ /* 0x000fc600078ec0ff */
[----:B------:R-:W-:Y:S01]  /*0d00*/  VIADD R7, R7, 0xffffffff ;  /* 0xffffffff07077836 */ /* 0x000fe20000000000 */
[----:B------:R-:W-:-:S04]  /*0d10*/  ISETP.NE.AND P0, PT, R5, RZ, PT ;  /* 0x000000ff0500720c */ /* 0x000fc80003f05270 */
        /* <DEDUP_REMOVED lines=14> */
[----:B-1----:R-:W-:-:S03]  /*0e00*/  LEA R10, P1, R7, R10, 0x2 ;  /* 0x0000000a070a7211 */ /* 0x002fc600078210ff */
[----:B------:R-:W-:Y:S01]  /*0e10*/  IMAD.IADD R19, R3, 0x1, R4 ;  /* 0x0000000103137824 */ /* 0x000fe200078e0204 */
[----:B------:R-:W-:-:S03]  /*0e20*/  LEA.HI.X R11, R7, R11, R18, 0x2, P1 ;  /* 0x0000000b070b7211 */ /* 0x000fc600008f1412 */
[----:B------:R-:W-:Y:S02]  /*0e30*/  IMAD.WIDE R18, R19, 0x4, R8 ;  /* 0x0000000413127825 */ /* 0x000fe400078e0208 */
[----:B------:R-:W2:Y:S04]  /*0e40*/  LDG.E R7, desc[UR8][R10.64+0x4] ;  /* 0x000004080a077981 */ /* 0x000ea8000c1e1900 */
        /* <DEDUP_REMOVED lines=16> */
.L_x_4:
[----:B------:R-:W-:Y:S05]  /*0f50*/  @!P0 BRA `(.L_x_2) ;  /* 0x0000000000748947 */ /* 0x000fea0003800000 */
[----:B------:R-:W0:Y:S01]  /*0f60*/  LDC.64 R8, c[0x0][0x380] ;  /* 0x0000e000ff087b82 */ /* 0x000e220000000a00 */
[C---:B------:R-:W-:Y:S01]  /*0f70*/  IADD3 R15, PT, PT, R3.reuse, R4, RZ ;  /* 0x00000004030f7210 */ /* 0x040fe20007ffe0ff */
[----:B------:R-:W-:-:S04]  /*0f80*/  IMAD.IADD R11, R3, 0x1, R6 ;  /* 0x00000001030b7824 */ /* 0x000fc800078e0206 */
[----:B0-----:R-:W-:-:S04]  /*0f90*/  IMAD.WIDE R14, R15, 0x4, R8 ;  /* 0x000000040f0e7825 */ /* 0x001fc800078e0208 */
[----:B------:R-:W-:Y:S02]  /*0fa0*/  IMAD.WIDE.U32 R10, R11, 0x4, R8 ;  /* 0x000000040b0a7825 */ /* 0x000fe400078e0008 */
[----:B------:R-:W2:Y:S04]  /*0fb0*/  LDG.E R15, desc[UR8][R14.64] ;  /* 0x000000080e0f7981 */ /* 0x000ea8000c1e1900 */
[----:B------:R-:W2:Y:S01]  /*0fc0*/  LDG.E R10, desc[UR8][R10.64] ;  /* 0x000000080a0a7981 */ /* 0x000ea2000c1e1900 */
[----:B------:R-:W-:Y:S02]  /*0fd0*/  ISETP.NE.AND P1, PT, R5, 0x1, PT ;  /* 0x000000010500780c */ /* 0x000fe40003f25270 */
[----:B--2---:R-:W-:-:S04]  /*0fe0*/  ISETP.GE.AND P0, PT, R10, R15, PT ;  /* 0x0000000f0a00720c */ /* 0x004fc80003f06270 */
[----:B------:R-:W-:-:S07]  /*0ff0*/  SEL R4, R6, R4, !P0 ;  /* 0x0000000406047207 */ /* 0x000fce0004000000 */
[----:B------:R-:W-:Y:S05]  /*1000*/  @!P1 BRA `(.L_x_2) ;  /* 0x0000000000489947 */ /* 0x000fea0003800000 */
[----:B------:R-:W0:Y:S01]  /*1010*/  LDC.64 R10, c[0x0][0x380] ;  /* 0x0000e000ff0a7b82 */ /* 0x000e220000000a00 */
[C---:B------:R-:W-:Y:S01]  /*1020*/  IADD3 R7, P0, PT, R3.reuse, R6, RZ ;  /* 0x0000000603077210 */ /* 0x040fe20007f1e0ff */
[----:B------:R-:W-:-:S03]  /*1030*/  IMAD.IADD R15, R3, 0x1, R4 ;  /* 0x00000001030f7824 */ /* 0x000fc600078e0204 */
[----:B------:R-:W-:Y:S01]  /*1040*/  IADD3.X R16, PT, PT, RZ, RZ, RZ, P0, !PT ;  /* 0x000000ffff107210 */ /* 0x000fe200007fe4ff */
[----:B------:R-:W-:-:S06]  /*1050*/  IMAD.WIDE R14, R15, 0x4, R8 ;  /* 0x000000040f0e7825 */ /* 0x000fcc00078e0208 */
[----:B------:R-:W2:Y:S01]  /*1060*/  LDG.E R14, desc[UR8][R14.64] ;  /* 0x000000080e0e7981 */ /* 0x000ea2000c1e1900 */
[----:B0-----:R-:W-:-:S04]  /*1070*/  LEA R10, P0, R7, R10, 0x2 ;  /* 0x0000000a070a7211 */ /* 0x001fc800078010ff */
[----:B------:R-:W-:-:S05]  /*1080*/  LEA.HI.X R11, R7, R11, R16, 0x2, P0 ;  /* 0x0000000b070b7211 */ /* 0x000fca00000f1410 */
[----:B------:R-:W2:Y:S01]  /*1090*/  LDG.E R7, desc[UR8][R10.64+0x4] ;  /* 0x000004080a077981 */ /* 0x000ea2000c1e1900 */
[----:B------:R-:W-:Y:S02]  /*10a0*/  ISETP.NE.AND P1, PT, R5, 0x2, PT ;  /* 0x000000020500780c */ /* 0x000fe40003f25270 */
[----:B--2---:R-:W-:-:S13]  /*10b0*/  ISETP.GE.AND P0, PT, R7, R14, PT ;  /* 0x0000000e0700720c */ /* 0x004fda0003f06270 */
[----:B------:R-:W-:-:S04]  /*10c0*/  @!P0 VIADD R4, R6, 0x1 ;  /* 0x0000000106048836 */ /* 0x000fc80000000000 */
[----:B------:R-:W-:-:S04]  /*10d0*/  @P1 IMAD.IADD R5, R3, 0x1, R4 ;  /* 0x0000000103051824 */ /* 0x000fc800078e0204 */
[----:B------:R-:W-:Y:S02]  /*10e0*/  @P1 IMAD.WIDE R8, R5, 0x4, R8 ;  /* 0x0000000405081825 */ /* 0x000fe400078e0208 */
[----:B------:R-:W2:Y:S04]  /*10f0*/  @P1 LDG.E R5, desc[UR8][R10.64+0x8] ;  /* 0x000008080a051981 */ /* 0x000ea8000c1e1900 */
[----:B------:R-:W2:Y:S02]  /*1100*/  @P1 LDG.E R8, desc[UR8][R8.64] ;  /* 0x0000000808081981 */ /* 0x000ea4000c1e1900 */
[----:B--2---:R-:W-:-:S13]  /*1110*/  ISETP.GE.OR P0, PT, R5, R8, !P1 ;  /* 0x000000080500720c */ /* 0x004fda0004f06670 */
[----:B------:R-:W-:-:S07]  /*1120*/  @!P0 IADD3 R4, PT, PT, R6, 0x2, RZ ;  /* 0x0000000206048810 */ /* 0x000fce0007ffe0ff */
.L_x_2:
[----:B------:R-:W-:-:S13]  /*1130*/  ISETP.NE.AND P0, PT, R4, UR4, PT ;  /* 0x0000000404007c0c */ /* 0x000fda000bf05270 */
[----:B------:R-:W0:Y:S01]  /*1140*/  @P0 LDC.64 R8, c[0x0][0x380] ;  /* 0x0000e000ff080b82 */ /* 0x000e220000000a00 */
[C---:B------:R-:W-:Y:S01]  /*1150*/  @P0 IMAD.IADD R7, R3.reuse, 0x1, R4 ;  /* 0x0000000103070824 */ /* 0x040fe200078e0204 */
[----:B------:R-:W-:-:S03]  /*1160*/  @P0 IADD3 R5, PT, PT, R3, UR4, RZ ;  /* 0x0000000403050c10 */ /* 0x000fc6000fffe0ff */
[----:B0-----:R-:W-:-:S04]  /*1170*/  @P0 IMAD.WIDE R6, R7, 0x4, R8 ;  /* 0x0000000407060825 */ /* 0x001fc800078e0208 */
[----:B------:R-:W-:Y:S01]  /*1180*/  @P0 IMAD.WIDE.U32 R4, R5, 0x4, R8 ;  /* 0x0000000405040825 */ /* 0x000fe200078e0008 */
[----:B------:R-:W2:Y:S04]  /*1190*/  @P0 LDG.E R11, desc[UR8][R6.64] ;  /* 0x00000008060b0981 */ /* 0x000ea8000c1e1900 */
[----:B------:R-:W3:Y:S01]  /*11a0*/  @P0 LDG.E R9, desc[UR8][R4.64] ;  /* 0x0000000804090981 */ /* 0x000ee2000c1e1900 */
[----:B------:R-:W-:Y:S01]  /*11b0*/  UMOV UR4, UR6 ;  /* 0x0000000600047c82 */ /* 0x000fe20008000000 */
[----:B------:R-:W-:Y:S01]  /*11c0*/  VIADD R2, R2, 0x1 ;  /* 0x0000000102027836 */ /* 0x000fe20000000000 */
[----:B------:R-:W-:Y:S01]  /*11d0*/  IADD3 R0, PT, PT, R0, 0x1, RZ ;  /* 0x0000000100007810 */ /* 0x000fe20007ffe0ff */
[----:B--2---:R0:W-:Y:S04]  /*11e0*/  @P0 STG.E desc[UR8][R4.64], R11 ;  /* 0x0000000b04000986 */ /* 0x0041e8000c101908 */
[----:B---3--:R0:W-:Y:S01]  /*11f0*/  @P0 STG.E desc[UR8][R6.64], R9 ;  /* 0x0000000906000986 */ /* 0x0081e2000c101908 */
[----:B------:R-:W-:-:S13]  /*1200*/  ISETP.NE.AND P0, PT, R12, UR6, PT ;  /* 0x000000060c007c0c */ /* 0x000fda000bf05270 */
[----:B0-----:R-:W-:Y:S05]  /*1210*/  @P0 BRA `(.L_x_5) ;  /* 0xffffffec00a80947 */ /* 0x001fea000383ffff */
[----:B------:R-:W-:Y:S05]  /*1220*/  EXIT ;  /* 0x000000000000794d */ /* 0x000fea0003800000 */
.L_x_6:
[----:B------:R-:W-:-:S00]  /*1230*/  BRA `(.L_x_6) ;  /* 0xfffffffc00fc7947 */ /* 0x000fc0000383ffff */
[----:B------:R-:W-:-:S00]  /*1240*/  NOP ;  /* 0x0000000000007918 */ /* 0x000fc00000000000 */
        /* <DEDUP_REMOVED lines=11> */
.L_x_7:


//--------------------- .nv.shared.reserved.0     --------------------------
	.section	.nv.shared.reserved.0,"aw",@nobits
	.weak		__nv_reservedSMEM_offset_0_alias
	.size		__nv_reservedSMEM_offset_0_alias, 0, 64
	.other		__nv_reservedSMEM_offset_0_alias,@"STO_CUDA_RESERVED_SHARED STV_DEFAULT"
__nv_reservedSMEM_offset_0_alias:
	.zero		0
	.zero		64


//--------------------- .nv.constant0._Z16selectionSortRowPiii --------------------------
	.section	.nv.constant0._Z16selectionSortRowPiii,"a",@progbits
	.sectionflags	@""
	.align	4
.nv.constant0._Z16selectionSortRowPiii:
	.zero		912


//--------------------- SYMBOLS --------------------------

	.type		.nv.reservedSmem.offset0,@object
	.size		.nv.reservedSmem.offset0,0x4
